	.headerflags	@"EF_CUDA_TEXMODE_UNIFIED EF_CUDA_64BIT_ADDRESS EF_CUDA_ACCELERATORS EF_CUDA_SM90 EF_CUDA_VIRTUAL_SM(EF_CUDA_SM90)"
	.elftype	@"ET_EXEC"


//--------------------- .nv.info                  --------------------------
	.section	.nv.info,"",@"SHT_CUDA_INFO"
	.align	4


	//----- nvinfo : EIATTR_REGCOUNT
	.align		4
        /*0000*/ 	.byte	0x04, 0x2f
        /*0002*/ 	.short	(.L_2 - .L_1)
	.align		4
.L_1:
        /*0004*/ 	.word	index@(triton_per_fused_add_exp_log_mul_pow_sub_sum_1)
        /*0008*/ 	.word	0x00000013


	//----- nvinfo : EIATTR_MIN_STACK_SIZE
	.align		4
.L_2:
        /*000c*/ 	.byte	0x04, 0x12
        /*000e*/ 	.short	(.L_4 - .L_3)
	.align		4
.L_3:
        /*0010*/ 	.word	index@(triton_per_fused_add_exp_log_mul_pow_sub_sum_1)
        /*0014*/ 	.word	0x00000000


	//----- nvinfo : EIATTR_FRAME_SIZE
	.align		4
.L_4:
        /*0018*/ 	.byte	0x04, 0x11
        /*001a*/ 	.short	(.L_6 - .L_5)
	.align		4
.L_5:
        /*001c*/ 	.word	index@(triton_per_fused_add_exp_log_mul_pow_sub_sum_1)
        /*0020*/ 	.word	0x00000000


	//----- nvinfo : EIATTR_MIN_STACK_SIZE
	.align		4
.L_6:
        /*0024*/ 	.byte	0x04, 0x12
        /*0026*/ 	.short	(.L_8 - .L_7)
	.align		4
.L_7:
        /*0028*/ 	.word	index@(triton_per_fused_add_exp_log_mul_pow_sub_sum_1)
        /*002c*/ 	.word	0x00000000
.L_8:


//--------------------- .nv.info.triton_per_fused_add_exp_log_mul_pow_sub_sum_1 --------------------------
	.section	.nv.info.triton_per_fused_add_exp_log_mul_pow_sub_sum_1,"",@"SHT_CUDA_INFO"
	.sectionflags	@""
	.align	4


	//----- nvinfo : EIATTR_CUDA_API_VERSION
	.align		4
        /*0000*/ 	.byte	0x04, 0x37
        /*0002*/ 	.short	(.L_10 - .L_9)
.L_9:
        /*0004*/ 	.word	0x0000007c


	//----- nvinfo : EIATTR_KPARAM_INFO
	.align		4
.L_10:
        /*0008*/ 	.byte	0x04, 0x17
        /*000a*/ 	.short	(.L_12 - .L_11)
.L_11:
        /*000c*/ 	.word	0x00000000
        /*0010*/ 	.short	0x0006
        /*0012*/ 	.short	0x002c
        /*0014*/ 	.byte	0x00, 0xf0, 0x11, 0x00


	//----- nvinfo : EIATTR_KPARAM_INFO
	.align		4
.L_12:
        /*0018*/ 	.byte	0x04, 0x17
        /*001a*/ 	.short	(.L_14 - .L_13)
.L_13:
        /*001c*/ 	.word	0x00000000
        /*0020*/ 	.short	0x0005
        /*0022*/ 	.short	0x0028
        /*0024*/ 	.byte	0x00, 0xf0, 0x11, 0x00


	//----- nvinfo : EIATTR_KPARAM_INFO
	.align		4
.L_14:
        /*0028*/ 	.byte	0x04, 0x17
        /*002a*/ 	.short	(.L_16 - .L_15)
.L_15:
        /*002c*/ 	.word	0x00000000
        /*0030*/ 	.short	0x0004
        /*0032*/ 	.short	0x0020
        /*0034*/ 	.byte	0x00, 0xf4, 0x21, 0x00


	//----- nvinfo : EIATTR_KPARAM_INFO
	.align		4
.L_16:
        /*0038*/ 	.byte	0x04, 0x17
        /*003a*/ 	.short	(.L_18 - .L_17)
.L_17:
        /*003c*/ 	.word	0x00000000
        /*0040*/ 	.short	0x0003
        /*0042*/ 	.short	0x0018
        /*0044*/ 	.byte	0x00, 0xf0, 0x21, 0x00


	//----- nvinfo : EIATTR_KPARAM_INFO
	.align		4
.L_18:
        /*0048*/ 	.byte	0x04, 0x17
        /*004a*/ 	.short	(.L_20 - .L_19)
.L_19:
        /*004c*/ 	.word	0x00000000
        /*0050*/ 	.short	0x0002
        /*0052*/ 	.short	0x0010
        /*0054*/ 	.byte	0x00, 0xf4, 0x21, 0x00


	//----- nvinfo : EIATTR_KPARAM_INFO
	.align		4
.L_20:
        /*0058*/ 	.byte	0x04, 0x17
        /*005a*/ 	.short	(.L_22 - .L_21)
.L_21:
        /*005c*/ 	.word	0x00000000
        /*0060*/ 	.short	0x0001
        /*0062*/ 	.short	0x0008
        /*0064*/ 	.byte	0x00, 0xf4, 0x21, 0x00


	//----- nvinfo : EIATTR_KPARAM_INFO
	.align		4
.L_22:
        /*0068*/ 	.byte	0x04, 0x17
        /*006a*/ 	.short	(.L_24 - .L_23)
.L_23:
        /*006c*/ 	.word	0x00000000
        /*0070*/ 	.short	0x0000
        /*0072*/ 	.short	0x0000
        /*0074*/ 	.byte	0x00, 0xf4, 0x21, 0x00


	//----- nvinfo : EIATTR_SPARSE_MMA_MASK
	.align		4
.L_24:
        /*0078*/ 	.byte	0x03, 0x50
        /*007a*/ 	.short	0x0000


	//----- nvinfo : EIATTR_MAXREG_COUNT
	.align		4
        /*007c*/ 	.byte	0x03, 0x1b
        /*007e*/ 	.short	0x00ff


	//----- nvinfo : EIATTR_COOP_GROUP_MASK_REGIDS
	.align		4
        /*0080*/ 	.byte	0x04, 0x29
        /*0082*/ 	.short	(.L_26 - .L_25)


	//   ....[0]....
.L_25:
        /*0084*/ 	.word	0xffffffff


	//   ....[1]....
        /*0088*/ 	.word	0xffffffff


	//   ....[2]....
        /*008c*/ 	.word	0xffffffff


	//   ....[3]....
        /*0090*/ 	.word	0xffffffff


	//   ....[4]....
        /*0094*/ 	.word	0xffffffff


	//----- nvinfo : EIATTR_COOP_GROUP_INSTR_OFFSETS
	.align		4
.L_26:
        /*0098*/ 	.byte	0x04, 0x28
        /*009a*/ 	.short	(.L_28 - .L_27)


	//   ....[0]....
.L_27:
        /*009c*/ 	.word	0x000003c0


	//   ....[1]....
        /*00a0*/ 	.word	0x000003e0


	//   ....[2]....
        /*00a4*/ 	.word	0x00000400


	//   ....[3]....
        /*00a8*/ 	.word	0x00000480


	//   ....[4]....
        /*00ac*/ 	.word	0x00000600


	//----- nvinfo : EIATTR_EXIT_INSTR_OFFSETS
	.align		4
.L_28:
        /*00b0*/ 	.byte	0x04, 0x1c
        /*00b2*/ 	.short	(.L_30 - .L_29)


	//   ....[0]....
.L_29:
        /*00b4*/ 	.word	0x00000680


	//   ....[1]....
        /*00b8*/ 	.word	0x000006a0


	//----- nvinfo : EIATTR_REQNTID
	.align		4
.L_30:
        /*00bc*/ 	.byte	0x04, 0x10
        /*00be*/ 	.short	(.L_32 - .L_31)
.L_31:
        /*00c0*/ 	.word	0x00000040
        /*00c4*/ 	.word	0x00000001
        /*00c8*/ 	.word	0x00000001


	//----- nvinfo : EIATTR_CBANK_PARAM_SIZE
	.align		4
.L_32:
        /*00cc*/ 	.byte	0x03, 0x19
        /*00ce*/ 	.short	0x0030


	//----- nvinfo : EIATTR_PARAM_CBANK
	.align		4
        /*00d0*/ 	.byte	0x04, 0x0a
        /*00d2*/ 	.short	(.L_34 - .L_33)
	.align		4
.L_33:
        /*00d4*/ 	.word	index@(.nv.constant0.triton_per_fused_add_exp_log_mul_pow_sub_sum_1)
        /*00d8*/ 	.short	0x0210
        /*00da*/ 	.short	0x0030


	//----- nvinfo : EIATTR_SW_WAR
	.align		4
.L_34:
        /*00dc*/ 	.byte	0x04, 0x36
        /*00de*/ 	.short	(.L_36 - .L_35)
.L_35:
        /*00e0*/ 	.word	0x00000008
.L_36:


//--------------------- .nv.callgraph             --------------------------
	.section	.nv.callgraph,"",@"SHT_CUDA_CALLGRAPH"
	.align	4
	.sectionentsize	8
	.align		4
        /*0000*/ 	.word	0x00000000
	.align		4
        /*0004*/ 	.word	0xffffffff
	.align		4
        /*0008*/ 	.word	0x00000000
	.align		4
        /*000c*/ 	.word	0xfffffffe
	.align		4
        /*0010*/ 	.word	0x00000000
	.align		4
        /*0014*/ 	.word	0xfffffffd
	.align		4
        /*0018*/ 	.word	0x00000000
	.align		4
        /*001c*/ 	.word	0xfffffffc


//--------------------- .nv.constant4             --------------------------
	.section	.nv.constant4,"a",@progbits
	.align	8
	.align		8
.nv.constant4:
        /*0000*/ 	.dword	_$_str


//--------------------- .text.triton_per_fused_add_exp_log_mul_pow_sub_sum_1 --------------------------
	.section	.text.triton_per_fused_add_exp_log_mul_pow_sub_sum_1,"ax",@progbits
	.sectionflags	@"SHF_BARRIERS=1"
	.align	128
        .global         triton_per_fused_add_exp_log_mul_pow_sub_sum_1
        .type           triton_per_fused_add_exp_log_mul_pow_sub_sum_1,@function
        .size           triton_per_fused_add_exp_log_mul_pow_sub_sum_1,(.L_x_1 - triton_per_fused_add_exp_log_mul_pow_sub_sum_1)
        .other          triton_per_fused_add_exp_log_mul_pow_sub_sum_1,@"STO_CUDA_ENTRY STV_DEFAULT"
triton_per_fused_add_exp_log_mul_pow_sub_sum_1:
.text.triton_per_fused_add_exp_log_mul_pow_sub_sum_1:
[----:B------:R-:W0:Y:S02]  /*0000*/  LDC R1, c[0x0][0x28] ;  /* 0x00000a00ff017b82 */ /* 0x000e240000000800 */
[----:B------:R-:W1:Y:S01]  /*0010*/  S2R R12, SR_TID.X ;  /* 0x00000000000c7919 */ /* 0x000e620000002100 */
[----:B------:R-:W2:Y:S01]  /*0020*/  LDC.64 R8, c[0x0][0x218] ;  /* 0x00008600ff087b82 */ /* 0x000ea20000000a00 */
[----:B------:R-:W-:Y:S01]  /*0030*/  CS2R R6, SRZ ;  /* 0x0000000000067805 */ /* 0x000fe2000001ff00 */
[----:B------:R-:W-:Y:S01]  /*0040*/  ULDC.64 UR4, c[0x0][0x208] ;  /* 0x0000820000047ab9 */ /* 0x000fe20000000a00 */
[----:B------:R-:W3:Y:S01]  /*0050*/  S2R R0, SR_CTAID.X ;  /* 0x0000000000007919 */ /* 0x000ee20000002500 */
[----:B------:R-:W-:-:S04]  /*0060*/  ULDC.64 UR6, c[0x0][0x228] ;  /* 0x00008a0000067ab9 */ /* 0x000fc80000000a00 */
[----:B------:R-:W4:Y:S01]  /*0070*/  LDC.64 R10, c[0x0][0x220] ;  /* 0x00008800ff0a7b82 */ /* 0x000f220000000a00 */
[----:B-1----:R-:W-:Y:S02]  /*0080*/  LOP3.LUT R3, R12, 0x1f, RZ, 0xc0, !PT ;  /* 0x0000001f0c037812 */ /* 0x002fe400078ec0ff */
[C---:B---3--:R-:W-:Y:S02]  /*0090*/  ISETP.GE.AND P2, PT, R0.reuse, 0x4, PT ;  /* 0x000000040000780c */ /* 0x048fe40003f46270 */
[----:B------:R-:W-:-:S05]  /*00a0*/  LEA R5, R0, R3, 0x6 ;  /* 0x0000000300057211 */ /* 0x000fca00078e30ff */
[----:B--2---:R-:W-:-:S06]  /*00b0*/  IMAD.WIDE R8, R5, 0x4, R8 ;  /* 0x0000000405087825 */ /* 0x004fcc00078e0208 */
[----:B------:R-:W2:Y:S01]  /*00c0*/  @!P2 LDG.E R7, desc[UR4][R8.64+0x80] ;  /* 0x000080040807a981 */ /* 0x000ea2000c1e1900 */
[----:B------:R-:W-:Y:S02]  /*00d0*/  LEA R2, R0, R3, 0x5 ;  /* 0x0000000300027211 */ /* 0x000fe400078e28ff */
[----:B------:R-:W-:Y:S01]  /*00e0*/  CS2R R4, SRZ ;  /* 0x0000000000047805 */ /* 0x000fe2000001ff00 */
[----:B------:R-:W3:Y:S02]  /*00f0*/  @!P2 LDG.E R6, desc[UR4][R8.64+0x80] ;  /* 0x000080040806a981 */ /* 0x000ee4000c1e1900 */
[----:B----4-:R-:W-:Y:S01]  /*0100*/  IMAD.WIDE R10, R2, 0x4, R10 ;  /* 0x00000004020a7825 */ /* 0x010fe200078e020a */
[----:B------:R-:W-:Y:S02]  /*0110*/  HFMA2.MMA R3, -RZ, RZ, 0, 0 ;  /* 0x00000000ff037435 */ /* 0x000fe400000001ff */
[----:B------:R-:W4:Y:S04]  /*0120*/  @!P2 LDG.E R4, desc[UR4][R8.64] ;  /* 0x000000040804a981 */ /* 0x000f28000c1e1900 */
[----:B------:R-:W5:Y:S04]  /*0130*/  @!P2 LDG.E R5, desc[UR4][R10.64] ;  /* 0x000000040a05a981 */ /* 0x000f68000c1e1900 */
[----:B------:R1:W3:Y:S02]  /*0140*/  @!P2 LDG.E R3, desc[UR4][R10.64] ;  /* 0x000000040a03a981 */ /* 0x0002e4000c1e1900 */
[----:B-1----:R-:W-:-:S02]  /*0150*/  MOV R10, 0x3e055027 ;  /* 0x3e055027000a7802 */ /* 0x002fc40000000f00 */
[----:B--2---:R-:W-:-:S04]  /*0160*/  SEL R7, R7, RZ, !P2 ;  /* 0x000000ff07077207 */ /* 0x004fc80005000000 */
[----:B------:R-:W-:-:S04]  /*0170*/  FSETP.GEU.AND P0, PT, R7, RZ, PT ;  /* 0x000000ff0700720b */ /* 0x000fc80003f0e000 */
[----:B------:R-:W-:-:S05]  /*0180*/  FSEL R7, R7, RZ, P0 ;  /* 0x000000ff07077208 */ /* 0x000fca0000000000 */
[----:B------:R-:W-:-:S04]  /*0190*/  FMUL R7, R7, 0.5 ;  /* 0x3f00000007077820 */ /* 0x000fc80000400000 */
[----:B------:R-:W-:-:S05]  /*01a0*/  FMUL R7, R7, 1.4426950216293334961 ;  /* 0x3fb8aa3b07077820 */ /* 0x000fca0000400000 */
[----:B------:R-:W-:-:S13]  /*01b0*/  FSETP.GEU.AND P0, PT, R7, -126, PT ;  /* 0xc2fc00000700780b */ /* 0x000fda0003f0e000 */
[----:B------:R-:W-:-:S04]  /*01c0*/  @!P0 FMUL R7, R7, 0.5 ;  /* 0x3f00000007078820 */ /* 0x000fc80000400000 */
[----:B------:R-:W1:Y:S02]  /*01d0*/  MUFU.EX2 R13, R7 ;  /* 0x00000007000d7308 */ /* 0x000e640000000800 */
[----:B-1----:R-:W-:-:S05]  /*01e0*/  @!P0 FMUL R13, R13, R13 ;  /* 0x0000000d0d0d8220 */ /* 0x002fca0000400000 */
[----:B------:R-:W-:-:S13]  /*01f0*/  FSETP.GEU.AND P0, PT, R13, 1.175494350822287508e-38, PT ;  /* 0x008000000d00780b */ /* 0x000fda0003f0e000 */
[----:B------:R-:W-:-:S05]  /*0200*/  @!P0 FMUL R13, R13, 8388608 ;  /* 0x4b0000000d0d8820 */ /* 0x000fca0000400000 */
[----:B------:R-:W-:-:S04]  /*0210*/  IADD3 R8, R13, -0x3f2aaaab, RZ ;  /* 0xc0d555550d087810 */ /* 0x000fc80007ffe0ff */
[----:B------:R-:W-:-:S04]  /*0220*/  LOP3.LUT R8, R8, 0xff800000, RZ, 0xc0, !PT ;  /* 0xff80000008087812 */ /* 0x000fc800078ec0ff */
[----:B------:R-:W-:-:S05]  /*0230*/  IADD3 R9, R13, -R8, RZ ;  /* 0x800000080d097210 */ /* 0x000fca0007ffe0ff */
[----:B------:R-:W-:-:S04]  /*0240*/  FADD R9, R9, -1 ;  /* 0xbf80000009097421 */ /* 0x000fc80000000000 */
[----:B------:R-:W-:-:S04]  /*0250*/  FFMA.FTZ R10, R9, -R10, 0.14084610342979431152 ;  /* 0x3e1039f6090a7423 */ /* 0x000fc8000001080a */
[----:B------:R-:W-:-:S04]  /*0260*/  FFMA.FTZ R10, R9, R10, -0.12148627638816833496 ;  /* 0xbdf8cdcc090a7423 */ /* 0x000fc8000001000a */
[----:B------:R-:W-:-:S04]  /*0270*/  FFMA.FTZ R10, R9, R10, 0.13980610668659210205 ;  /* 0x3e0f2955090a7423 */ /* 0x000fc8000001000a */
[----:B------:R-:W-:-:S04]  /*0280*/  FFMA.FTZ R10, R9, R10, -0.16684235632419586182 ;  /* 0xbe2ad8b9090a7423 */ /* 0x000fc8000001000a */
[----:B------:R-:W-:Y:S01]  /*0290*/  FFMA.FTZ R10, R9, R10, 0.20012299716472625732 ;  /* 0x3e4ced0b090a7423 */ /* 0x000fe2000001000a */
[----:B------:R-:W-:-:S03]  /*02a0*/  ISETP.GE.U32.AND P1, PT, R13, 0x7f800000, PT ;  /* 0x7f8000000d00780c */ /* 0x000fc60003f26070 */
[----:B------:R-:W-:-:S04]  /*02b0*/  FFMA.FTZ R10, R9, R10, -0.24999669194221496582 ;  /* 0xbe7fff22090a7423 */ /* 0x000fc8000001000a */
[----:B------:R-:W-:Y:S01]  /*02c0*/  FFMA.FTZ R10, R9, R10, 0.33333182334899902344 ;  /* 0x3eaaaa78090a7423 */ /* 0x000fe2000001000a */
[----:B------:R-:W-:-:S03]  /*02d0*/  FSEL R7, RZ, -23, P0 ;  /* 0xc1b80000ff077808 */ /* 0x000fc60000000000 */
[----:B------:R-:W-:Y:S01]  /*02e0*/  FFMA.FTZ R10, R9, R10, -0.5 ;  /* 0xbf000000090a7423 */ /* 0x000fe2000001000a */
[----:B------:R-:W-:-:S03]  /*02f0*/  I2FP.F32.S32 R8, R8 ;  /* 0x0000000800087245 */ /* 0x000fc60000201400 */
[C---:B------:R-:W-:Y:S02]  /*0300*/  FMUL R10, R9.reuse, R10 ;  /* 0x0000000a090a7220 */ /* 0x040fe40000400000 */
[----:B------:R-:W-:Y:S01]  /*0310*/  FFMA.FTZ R7, R8, 1.1920928955078125e-07, R7 ;  /* 0x3400000008077823 */ /* 0x000fe20000010007 */
[----:B------:R-:W-:Y:S01]  /*0320*/  @P1 MOV R8, 0x7f800000 ;  /* 0x7f80000000081802 */ /* 0x000fe20000000f00 */
[----:B------:R-:W-:Y:S01]  /*0330*/  FFMA.FTZ R10, R9, R10, R9 ;  /* 0x0000000a090a7223 */ /* 0x000fe20000010009 */
[----:B------:R-:W-:-:S03]  /*0340*/  FSETP.NEU.AND P0, PT, R13, RZ, PT ;  /* 0x000000ff0d00720b */ /* 0x000fc60003f0d000 */
[----:B------:R-:W-:Y:S01]  /*0350*/  FFMA.FTZ R7, R7, 0.69314718246459960938, R10 ;  /* 0x3f31721807077823 */ /* 0x000fe2000001000a */
[----:B------:R-:W-:Y:S01]  /*0360*/  @P1 FFMA.FTZ R7, R13, R8, +INF ;  /* 0x7f8000000d071423 */ /* 0x000fe20000010008 */
[----:B-----5:R-:W-:-:S04]  /*0370*/  SEL R5, R5, RZ, !P2 ;  /* 0x000000ff05057207 */ /* 0x020fc80005000000 */
[----:B------:R-:W-:Y:S01]  /*0380*/  FSEL R7, R7, -INF , P0 ;  /* 0xff80000007077808 */ /* 0x000fe20000000000 */
[----:B------:R-:W-:-:S04]  /*0390*/  FMUL R8, R5, R5 ;  /* 0x0000000505087220 */ /* 0x000fc80000400000 */
[----:B------:R-:W-:-:S05]  /*03a0*/  FFMA R7, R8, 0.5, R7 ;  /* 0x3f00000008077823 */ /* 0x000fca0000000007 */
[----:B------:R-:W-:-:S05]  /*03b0*/  FSEL R7, R7, RZ, !P2 ;  /* 0x000000ff07077208 */ /* 0x000fca0005000000 */
[----:B------:R-:W1:Y:S02]  /*03c0*/  SHFL.BFLY PT, R8, R7, 0x10, 0x1f ;  /* 0x0e001f0007087f89 */ /* 0x000e6400000e0000 */
[----:B-1----:R-:W-:-:S05]  /*03d0*/  FADD R8, R7, R8 ;  /* 0x0000000807087221 */ /* 0x002fca0000000000 */
[----:B------:R-:W1:Y:S02]  /*03e0*/  SHFL.BFLY PT, R5, R8, 0x8, 0x1f ;  /* 0x0d001f0008057f89 */ /* 0x000e6400000e0000 */
[----:B-1----:R-:W-:-:S05]  /*03f0*/  FADD R9, R8, R5 ;  /* 0x0000000508097221 */ /* 0x002fca0000000000 */
[----:B------:R-:W1:Y:S01]  /*0400*/  SHFL.BFLY PT, R10, R9, 0x4, 0x1f ;  /* 0x0c801f00090a7f89 */ /* 0x000e6200000e0000 */
[----:B---3--:R-:W-:-:S04]  /*0410*/  SEL R5, R6, RZ, !P2 ;  /* 0x000000ff06057207 */ /* 0x008fc80005000000 */
[----:B------:R-:W-:-:S04]  /*0420*/  FSETP.GEU.AND P0, PT, R5, RZ, PT ;  /* 0x000000ff0500720b */ /* 0x000fc80003f0e000 */
[----:B------:R-:W-:Y:S01]  /*0430*/  FSEL R5, R5, RZ, P0 ;  /* 0x000000ff05057208 */ /* 0x000fe20000000000 */
[----:B------:R-:W2:Y:S04]  /*0440*/  I2F.S64 R6, UR6 ;  /* 0x0000000600067d12 */ /* 0x000ea80008301400 */
[----:B------:R-:W-:Y:S01]  /*0450*/  FMUL R5, R5, 0.5 ;  /* 0x3f00000005057820 */ /* 0x000fe20000400000 */
[----:B-1----:R-:W-:-:S03]  /*0460*/  FADD R10, R9, R10 ;  /* 0x0000000a090a7221 */ /* 0x002fc60000000000 */
[----:B------:R-:W-:Y:S02]  /*0470*/  FMUL R5, R5, 1.4426950216293334961 ;  /* 0x3fb8aa3b05057820 */ /* 0x000fe40000400000 */
[----:B------:R-:W1:Y:S03]  /*0480*/  SHFL.BFLY PT, R11, R10, 0x2, 0x1f ;  /* 0x0c401f000a0b7f89 */ /* 0x000e6600000e0000 */
[C---:B------:R-:W-:Y:S01]  /*0490*/  FSETP.GEU.AND P3, PT, R5.reuse, -126, PT ;  /* 0xc2fc00000500780b */ /* 0x040fe20003f6e000 */
[----:B--2---:R-:W-:Y:S01]  /*04a0*/  FMUL R13, R6, -0.5 ;  /* 0xbf000000060d7820 */ /* 0x004fe20000400000 */
[C---:B------:R-:W-:Y:S02]  /*04b0*/  LOP3.LUT P0, RZ, R12.reuse, 0x20, RZ, 0xc0, !PT ;  /* 0x000000200cff7812 */ /* 0x040fe4000780c0ff */
[----:B------:R-:W-:Y:S01]  /*04c0*/  LOP3.LUT P1, RZ, R12, 0x3f, RZ, 0xc0, !PT ;  /* 0x0000003f0cff7812 */ /* 0x000fe2000782c0ff */
[----:B------:R-:W2:Y:S08]  /*04d0*/  F2F.F64.F32 R8, R13 ;  /* 0x0000000d00087310 */ /* 0x000eb00000201800 */
[----:B------:R-:W-:Y:S01]  /*04e0*/  @!P3 FMUL R5, R5, 0.5 ;  /* 0x3f0000000505b820 */ /* 0x000fe20000400000 */
[----:B----4-:R-:W-:Y:S01]  /*04f0*/  SEL R12, R4, RZ, !P2 ;  /* 0x000000ff040c7207 */ /* 0x010fe20005000000 */
[----:B------:R-:W-:Y:S01]  /*0500*/  UMOV UR6, 0xc864beb4 ;  /* 0xc864beb400067882 */ /* 0x000fe20000000000 */
[----:B-1----:R-:W-:Y:S01]  /*0510*/  FADD R11, R10, R11 ;  /* 0x0000000b0a0b7221 */ /* 0x002fe20000000000 */
[----:B------:R-:W-:Y:S01]  /*0520*/  UMOV UR7, 0x3ffd67f1 ;  /* 0x3ffd67f100077882 */ /* 0x000fe20000000000 */
[----:B------:R-:W1:Y:S01]  /*0530*/  MUFU.EX2 R10, R5 ;  /* 0x00000005000a7308 */ /* 0x000e620000000800 */
[----:B------:R-:W-:Y:S01]  /*0540*/  FSETP.GEU.AND P4, PT, R12, RZ, PT ;  /* 0x000000ff0c00720b */ /* 0x000fe20003f8e000 */
[----:B--2---:R-:W-:Y:S01]  /*0550*/  DMUL R8, R8, UR6 ;  /* 0x0000000608087c28 */ /* 0x004fe20008000000 */
[----:B------:R-:W-:Y:S01]  /*0560*/  ISETP.LT.AND P0, PT, R0, 0x4, !P0 ;  /* 0x000000040000780c */ /* 0x000fe20004701270 */
[----:B------:R-:W-:Y:S01]  /*0570*/  ULDC.64 UR6, c[0x0][0x230] ;  /* 0x00008c0000067ab9 */ /* 0x000fe20000000a00 */
[----:B------:R-:W-:Y:S01]  /*0580*/  SEL R16, R3, RZ, !P2 ;  /* 0x000000ff03107207 */ /* 0x000fe20005000000 */
[----:B------:R-:W2:Y:S01]  /*0590*/  LDC.64 R6, c[0x0][0x210] ;  /* 0x00008400ff067b82 */ /* 0x000ea20000000a00 */
[----:B------:R-:W-:-:S02]  /*05a0*/  FSEL R3, R12, RZ, P4 ;  /* 0x000000ff0c037208 */ /* 0x000fc40002000000 */
[----:B------:R-:W-:Y:S02]  /*05b0*/  SHF.R.S32.HI R13, RZ, 0x1f, R2 ;  /* 0x0000001fff0d7819 */ /* 0x000fe40000011402 */
[----:B------:R-:W-:Y:S01]  /*05c0*/  LEA R4, P5, R2, UR6, 0x2 ;  /* 0x0000000602047c11 */ /* 0x000fe2000f8a10ff */
[----:B-1----:R-:W-:-:S03]  /*05d0*/  @!P3 FMUL R10, R10, R10 ;  /* 0x0000000a0a0ab220 */ /* 0x002fc60000400000 */
[----:B------:R-:W-:Y:S01]  /*05e0*/  LEA.HI.X R5, R2, UR7, R13, 0x2, P5 ;  /* 0x0000000702057c11 */ /* 0x000fe2000a8f140d */
[----:B------:R-:W-:Y:S01]  /*05f0*/  FFMA R3, R16, R10, R3 ;  /* 0x0000000a10037223 */ /* 0x000fe20000000003 */
[----:B------:R-:W1:Y:S04]  /*0600*/  SHFL.BFLY PT, R14, R11, 0x1, 0x1f ;  /* 0x0c201f000b0e7f89 */ /* 0x000e6800000e0000 */
[----:B------:R3:W-:Y:S01]  /*0610*/  @P0 STG.E desc[UR4][R4.64], R3 ;  /* 0x0000000304000986 */ /* 0x0007e2000c101904 */
[----:B------:R-:W4:Y:S01]  /*0620*/  F2F.F32.F64 R9, R8 ;  /* 0x0000000800097310 */ /* 0x000f220000301000 */
[----:B------:R-:W-:Y:S01]  /*0630*/  BAR.SYNC.DEFER_BLOCKING 0x0 ;  /* 0x0000000000007b1d */ /* 0x000fe20000010000 */
[C---:B------:R-:W-:Y:S01]  /*0640*/  ISETP.LT.AND P1, PT, R0.reuse, 0x4, !P1 ;  /* 0x000000040000780c */ /* 0x040fe20004f21270 */
[----:B--2---:R-:W-:-:S04]  /*0650*/  IMAD.WIDE R6, R0, 0x4, R6 ;  /* 0x0000000400067825 */ /* 0x004fc800078e0206 */
[----:B-1----:R-:W-:-:S04]  /*0660*/  FADD R14, R11, R14 ;  /* 0x0000000e0b0e7221 */ /* 0x002fc80000000000 */
[----:B----4-:R-:W-:-:S04]  /*0670*/  FADD R9, -R14, R9 ;  /* 0x000000090e097221 */ /* 0x010fc80000000100 */
[----:B---3--:R-:W-:Y:S05]  /*0680*/  @!P1 EXIT ;  /* 0x000000000000994d */ /* 0x008fea0003800000 */
[----:B------:R-:W-:Y:S01]  /*0690*/  STG.E desc[UR4][R6.64], R9 ;  /* 0x0000000906007986 */ /* 0x000fe2000c101904 */
[----:B------:R-:W-:Y:S05]  /*06a0*/  EXIT ;  /* 0x000000000000794d */ /* 0x000fea0003800000 */
.L_x_0:
[----:B------:R-:W-:-:S00]  /*06b0*/  BRA `(.L_x_0) ;  /* 0xfffffffc00fc7947 */ /* 0x000fc0000383ffff */
[----:B------:R-:W-:-:S00]  /*06c0*/  NOP ;  /* 0x0000000000007918 */ /* 0x000fc00000000000 */
        /* <DEDUP_REMOVED lines=11> */
.L_x_1:


//--------------------- .nv.global.init           --------------------------
	.section	.nv.global.init,"aw",@progbits
.nv.global.init:
	.type		_$_str,@object
	.size		_$_str,(.L_0 - _$_str)
_$_str:
        /*0000*/ 	.byte	0x5f, 0x5f, 0x43, 0x55, 0x44, 0x41, 0x5f, 0x46, 0x54, 0x5a, 0x00
.L_0:


//--------------------- .nv.constant0.triton_per_fused_add_exp_log_mul_pow_sub_sum_1 --------------------------
	.section	.nv.constant0.triton_per_fused_add_exp_log_mul_pow_sub_sum_1,"a",@progbits
	.sectionflags	@""
	.align	4
.nv.constant0.triton_per_fused_add_exp_log_mul_pow_sub_sum_1:
	.zero		576
